//
// Generated by NVIDIA NVVM Compiler
//
// Compiler Build ID: CL-36424714
// Cuda compilation tools, release 13.0, V13.0.88
// Based on NVVM 20.0.0
//

.version 9.0
.target sm_100
.address_size 64

	// .globl	_Z6kernelv

.visible .entry _Z6kernelv()
{


	ret;

}
	// .globl	_Z6VecAddPfS_S_
.visible .entry _Z6VecAddPfS_S_(
	.param .u64 .ptr .align 1 _Z6VecAddPfS_S__param_0,
	.param .u64 .ptr .align 1 _Z6VecAddPfS_S__param_1,
	.param .u64 .ptr .align 1 _Z6VecAddPfS_S__param_2
)
{
	.reg .b32 	%r<2>;
	.reg .b32 	%f<4>;
	.reg .b64 	%rd<11>;

	ld.param.u64 	%rd1, [_Z6VecAddPfS_S__param_0];
	ld.param.u64 	%rd2, [_Z6VecAddPfS_S__param_1];
	ld.param.u64 	%rd3, [_Z6VecAddPfS_S__param_2];
	cvta.to.global.u64 	%rd4, %rd3;
	cvta.to.global.u64 	%rd5, %rd2;
	cvta.to.global.u64 	%rd6, %rd1;
	mov.u32 	%r1, %tid.x;
	mul.wide.u32 	%rd7, %r1, 4;
	add.s64 	%rd8, %rd6, %rd7;
	ld.global.f32 	%f1, [%rd8];
	add.s64 	%rd9, %rd5, %rd7;
	ld.global.f32 	%f2, [%rd9];
	add.f32 	%f3, %f1, %f2;
	add.s64 	%rd10, %rd4, %rd7;
	st.global.f32 	[%rd10], %f3;
	ret;

}
	// .globl	_Z14simpleMultiplyPfS_S_ii
.visible .entry _Z14simpleMultiplyPfS_S_ii(
	.param .u64 .ptr .align 1 _Z14simpleMultiplyPfS_S_ii_param_0,
	.param .u64 .ptr .align 1 _Z14simpleMultiplyPfS_S_ii_param_1,
	.param .u64 .ptr .align 1 _Z14simpleMultiplyPfS_S_ii_param_2,
	.param .u32 _Z14simpleMultiplyPfS_S_ii_param_3,
	.param .u32 _Z14simpleMultiplyPfS_S_ii_param_4
)
{
	.reg .pred 	%p<10>;
	.reg .b32 	%r<40>;
	.reg .b32 	%f<50>;
	.reg .b64 	%rd<53>;
	.reg .b64 	%fd<52>;

	ld.param.u64 	%rd7, [_Z14simpleMultiplyPfS_S_ii_param_0];
	ld.param.u64 	%rd8, [_Z14simpleMultiplyPfS_S_ii_param_1];
	ld.param.u64 	%rd6, [_Z14simpleMultiplyPfS_S_ii_param_2];
	ld.param.u32 	%r18, [_Z14simpleMultiplyPfS_S_ii_param_3];
	ld.param.u32 	%r19, [_Z14simpleMultiplyPfS_S_ii_param_4];
	cvta.to.global.u64 	%rd1, %rd8;
	cvta.to.global.u64 	%rd2, %rd7;
	mov.u32 	%r20, %ctaid.y;
	mov.u32 	%r21, %ntid.y;
	mov.u32 	%r22, %tid.y;
	mad.lo.s32 	%r1, %r20, %r21, %r22;
	mov.u32 	%r23, %ctaid.x;
	mov.u32 	%r24, %ntid.x;
	mov.u32 	%r25, %tid.x;
	mad.lo.s32 	%r2, %r23, %r24, %r25;
	setp.lt.s32 	%p1, %r18, 1;
	mov.f32 	%f49, 0f00000000;
	@%p1 bra 	$L__BB2_13;
	mul.lo.s32 	%r3, %r18, %r1;
	and.b32  	%r4, %r18, 7;
	setp.lt.u32 	%p2, %r18, 8;
	mov.f64 	%fd51, 0d0000000000000000;
	mov.b32 	%r38, 0;
	@%p2 bra 	$L__BB2_4;
	and.b32  	%r38, %r18, 2147483640;
	neg.s32 	%r36, %r38;
	shl.b32 	%r7, %r19, 3;
	mul.wide.u32 	%rd9, %r3, 4;
	add.s64 	%rd10, %rd9, %rd2;
	add.s64 	%rd52, %rd10, 16;
	mov.f64 	%fd51, 0d0000000000000000;
	mul.wide.s32 	%rd13, %r19, 4;
	mov.u32 	%r35, %r2;
$L__BB2_3:
	.pragma "nounroll";
	ld.global.f32 	%f4, [%rd52+-16];
	mul.wide.s32 	%rd11, %r35, 4;
	add.s64 	%rd12, %rd1, %rd11;
	ld.global.f32 	%f5, [%rd12];
	mul.f32 	%f6, %f4, %f5;
	cvt.f64.f32 	%fd16, %f6;
	add.f64 	%fd17, %fd51, %fd16;
	ld.global.f32 	%f7, [%rd52+-12];
	add.s64 	%rd14, %rd12, %rd13;
	ld.global.f32 	%f8, [%rd14];
	mul.f32 	%f9, %f7, %f8;
	cvt.f64.f32 	%fd18, %f9;
	add.f64 	%fd19, %fd17, %fd18;
	ld.global.f32 	%f10, [%rd52+-8];
	add.s64 	%rd15, %rd14, %rd13;
	ld.global.f32 	%f11, [%rd15];
	mul.f32 	%f12, %f10, %f11;
	cvt.f64.f32 	%fd20, %f12;
	add.f64 	%fd21, %fd19, %fd20;
	ld.global.f32 	%f13, [%rd52+-4];
	add.s64 	%rd16, %rd15, %rd13;
	ld.global.f32 	%f14, [%rd16];
	mul.f32 	%f15, %f13, %f14;
	cvt.f64.f32 	%fd22, %f15;
	add.f64 	%fd23, %fd21, %fd22;
	ld.global.f32 	%f16, [%rd52];
	add.s64 	%rd17, %rd16, %rd13;
	ld.global.f32 	%f17, [%rd17];
	mul.f32 	%f18, %f16, %f17;
	cvt.f64.f32 	%fd24, %f18;
	add.f64 	%fd25, %fd23, %fd24;
	ld.global.f32 	%f19, [%rd52+4];
	add.s64 	%rd18, %rd17, %rd13;
	ld.global.f32 	%f20, [%rd18];
	mul.f32 	%f21, %f19, %f20;
	cvt.f64.f32 	%fd26, %f21;
	add.f64 	%fd27, %fd25, %fd26;
	ld.global.f32 	%f22, [%rd52+8];
	add.s64 	%rd19, %rd18, %rd13;
	ld.global.f32 	%f23, [%rd19];
	mul.f32 	%f24, %f22, %f23;
	cvt.f64.f32 	%fd28, %f24;
	add.f64 	%fd29, %fd27, %fd28;
	ld.global.f32 	%f25, [%rd52+12];
	add.s64 	%rd20, %rd19, %rd13;
	ld.global.f32 	%f26, [%rd20];
	mul.f32 	%f27, %f25, %f26;
	cvt.f64.f32 	%fd30, %f27;
	add.f64 	%fd51, %fd29, %fd30;
	add.s32 	%r36, %r36, 8;
	add.s32 	%r35, %r35, %r7;
	add.s64 	%rd52, %rd52, 32;
	setp.ne.s32 	%p3, %r36, 0;
	@%p3 bra 	$L__BB2_3;
$L__BB2_4:
	setp.eq.s32 	%p4, %r4, 0;
	@%p4 bra 	$L__BB2_12;
	and.b32  	%r13, %r18, 3;
	setp.lt.u32 	%p5, %r4, 4;
	@%p5 bra 	$L__BB2_7;
	add.s32 	%r27, %r38, %r3;
	mul.wide.u32 	%rd21, %r27, 4;
	add.s64 	%rd22, %rd2, %rd21;
	ld.global.f32 	%f28, [%rd22];
	mad.lo.s32 	%r28, %r38, %r19, %r2;
	mul.wide.s32 	%rd23, %r28, 4;
	add.s64 	%rd24, %rd1, %rd23;
	ld.global.f32 	%f29, [%rd24];
	mul.f32 	%f30, %f28, %f29;
	cvt.f64.f32 	%fd32, %f30;
	add.f64 	%fd33, %fd51, %fd32;
	cvt.u64.u32 	%rd25, %r3;
	cvt.u64.u32 	%rd26, %r38;
	add.s64 	%rd27, %rd26, %rd25;
	shl.b64 	%rd28, %rd27, 2;
	add.s64 	%rd29, %rd2, %rd28;
	ld.global.f32 	%f31, [%rd29+4];
	mul.wide.s32 	%rd30, %r19, 4;
	add.s64 	%rd31, %rd24, %rd30;
	ld.global.f32 	%f32, [%rd31];
	mul.f32 	%f33, %f31, %f32;
	cvt.f64.f32 	%fd34, %f33;
	add.f64 	%fd35, %fd33, %fd34;
	ld.global.f32 	%f34, [%rd29+8];
	add.s64 	%rd32, %rd31, %rd30;
	ld.global.f32 	%f35, [%rd32];
	mul.f32 	%f36, %f34, %f35;
	cvt.f64.f32 	%fd36, %f36;
	add.f64 	%fd37, %fd35, %fd36;
	ld.global.f32 	%f37, [%rd29+12];
	add.s64 	%rd33, %rd32, %rd30;
	ld.global.f32 	%f38, [%rd33];
	mul.f32 	%f39, %f37, %f38;
	cvt.f64.f32 	%fd38, %f39;
	add.f64 	%fd51, %fd37, %fd38;
	add.s32 	%r38, %r38, 4;
$L__BB2_7:
	setp.eq.s32 	%p6, %r13, 0;
	@%p6 bra 	$L__BB2_12;
	setp.eq.s32 	%p7, %r13, 1;
	@%p7 bra 	$L__BB2_10;
	add.s32 	%r29, %r38, %r3;
	mul.wide.u32 	%rd34, %r29, 4;
	add.s64 	%rd35, %rd2, %rd34;
	ld.global.f32 	%f40, [%rd35];
	mad.lo.s32 	%r30, %r38, %r19, %r2;
	mul.wide.s32 	%rd36, %r30, 4;
	add.s64 	%rd37, %rd1, %rd36;
	ld.global.f32 	%f41, [%rd37];
	mul.f32 	%f42, %f40, %f41;
	cvt.f64.f32 	%fd40, %f42;
	add.f64 	%fd41, %fd51, %fd40;
	cvt.u64.u32 	%rd38, %r3;
	cvt.u64.u32 	%rd39, %r38;
	add.s64 	%rd40, %rd39, %rd38;
	shl.b64 	%rd41, %rd40, 2;
	add.s64 	%rd42, %rd2, %rd41;
	ld.global.f32 	%f43, [%rd42+4];
	mul.wide.s32 	%rd43, %r19, 4;
	add.s64 	%rd44, %rd37, %rd43;
	ld.global.f32 	%f44, [%rd44];
	mul.f32 	%f45, %f43, %f44;
	cvt.f64.f32 	%fd42, %f45;
	add.f64 	%fd51, %fd41, %fd42;
	add.s32 	%r38, %r38, 2;
$L__BB2_10:
	and.b32  	%r31, %r18, 1;
	setp.eq.b32 	%p8, %r31, 1;
	not.pred 	%p9, %p8;
	@%p9 bra 	$L__BB2_12;
	add.s32 	%r32, %r38, %r3;
	mul.wide.u32 	%rd45, %r32, 4;
	add.s64 	%rd46, %rd2, %rd45;
	ld.global.f32 	%f46, [%rd46];
	mad.lo.s32 	%r33, %r38, %r19, %r2;
	mul.wide.s32 	%rd47, %r33, 4;
	add.s64 	%rd48, %rd1, %rd47;
	ld.global.f32 	%f47, [%rd48];
	mul.f32 	%f48, %f46, %f47;
	cvt.f64.f32 	%fd43, %f48;
	add.f64 	%fd51, %fd51, %fd43;
$L__BB2_12:
	cvt.rn.f32.f64 	%f49, %fd51;
$L__BB2_13:
	cvta.to.global.u64 	%rd49, %rd6;
	mad.lo.s32 	%r34, %r19, %r1, %r2;
	mul.wide.s32 	%rd50, %r34, 4;
	add.s64 	%rd51, %rd49, %rd50;
	st.global.f32 	[%rd51], %f49;
	ret;

}


// ===== COMPILED SASS (sm_100) =====

	.target	sm_100

	.elftype	@"ET_EXEC"


//--------------------- .note.nv.tkinfo           --------------------------
	.section	.note.nv.tkinfo,"",@"SHT_NOTE"
	.sectionflags	@"SHF_NOTE_NV_TKINFO"
	.tkinfo
        /*0018*/ 	.word	0x00000002
        /*0030*/ 	.string	""
        /*0030*/ 	.string	"ptxas"
        /*0030*/ 	.string	"Cuda compilation tools, release 13.0, V13.0.88"
        /*0030*/ 	.string	"Build cuda_13.0.r13.0/compiler.36424714_0"
        /*0030*/ 	.string	"-arch sm_100 -m 64 "



//--------------------- .note.nv.cuinfo           --------------------------
	.section	.note.nv.cuinfo,"",@"SHT_NOTE"
	.sectionflags	@"SHF_NOTE_NV_CUINFO"
        /*0018*/ 	.short	0x0002
        /*001a*/ 	.short	0x0064
        /*001c*/ 	.short	0x0082
	.zero		2


//--------------------- .nv.info                  --------------------------
	.section	.nv.info,"",@"SHT_CUDA_INFO"
	.align	4


	//----- nvinfo : EIATTR_REGCOUNT
	.align		4
        /*0000*/ 	.byte	0x04, 0x2f
        /*0002*/ 	.short	(.L_1 - .L_0)
	.align		4
.L_0:
        /*0004*/ 	.word	index@(_Z6kernelv)
        /*0008*/ 	.word	0x00000004


	//----- nvinfo : EIATTR_FRAME_SIZE
	.align		4
.L_1:
        /*000c*/ 	.byte	0x04, 0x11
        /*000e*/ 	.short	(.L_3 - .L_2)
	.align		4
.L_2:
        /*0010*/ 	.word	index@(_Z6kernelv)
        /*0014*/ 	.word	0x00000000


	//----- nvinfo : EIATTR_REGCOUNT
	.align		4
.L_3:
        /*0018*/ 	.byte	0x04, 0x2f
        /*001a*/ 	.short	(.L_5 - .L_4)
	.align		4
.L_4:
        /*001c*/ 	.word	index@(_Z6VecAddPfS_S_)
        /*0020*/ 	.word	0x0000000c


	//----- nvinfo : EIATTR_FRAME_SIZE
	.align		4
.L_5:
        /*0024*/ 	.byte	0x04, 0x11
        /*0026*/ 	.short	(.L_7 - .L_6)
	.align		4
.L_6:
        /*0028*/ 	.word	index@(_Z6VecAddPfS_S_)
        /*002c*/ 	.word	0x00000000


	//----- nvinfo : EIATTR_REGCOUNT
	.align		4
.L_7:
        /*0030*/ 	.byte	0x04, 0x2f
        /*0032*/ 	.short	(.L_9 - .L_8)
	.align		4
.L_8:
        /*0034*/ 	.word	index@(_Z14simpleMultiplyPfS_S_ii)
        /*0038*/ 	.word	0x00000020


	//----- nvinfo : EIATTR_FRAME_SIZE
	.align		4
.L_9:
        /*003c*/ 	.byte	0x04, 0x11
        /*003e*/ 	.short	(.L_11 - .L_10)
	.align		4
.L_10:
        /*0040*/ 	.word	index@(_Z14simpleMultiplyPfS_S_ii)
        /*0044*/ 	.word	0x00000000


	//----- nvinfo : EIATTR_MIN_STACK_SIZE
	.align		4
.L_11:
        /*0048*/ 	.byte	0x04, 0x12
        /*004a*/ 	.short	(.L_13 - .L_12)
	.align		4
.L_12:
        /*004c*/ 	.word	index@(_Z14simpleMultiplyPfS_S_ii)
        /*0050*/ 	.word	0x00000000


	//----- nvinfo : EIATTR_MIN_STACK_SIZE
	.align		4
.L_13:
        /*0054*/ 	.byte	0x04, 0x12
        /*0056*/ 	.short	(.L_15 - .L_14)
	.align		4
.L_14:
        /*0058*/ 	.word	index@(_Z6VecAddPfS_S_)
        /*005c*/ 	.word	0x00000000


	//----- nvinfo : EIATTR_MIN_STACK_SIZE
	.align		4
.L_15:
        /*0060*/ 	.byte	0x04, 0x12
        /*0062*/ 	.short	(.L_17 - .L_16)
	.align		4
.L_16:
        /*0064*/ 	.word	index@(_Z6kernelv)
        /*0068*/ 	.word	0x00000000
.L_17:


//--------------------- .nv.compat                --------------------------
	.section	.nv.compat,"",@"SHT_CUDA_COMPAT_INFO"
	.align	4
        /*0000*/ 	.byte	0x02, 0x09, 0x00, 0x00, 0x02, 0x02, 0x01, 0x00, 0x02, 0x05, 0x05, 0x00, 0x03, 0x07, 0x01, 0x01
        /*0010*/ 	.byte	0x02, 0x03, 0x00, 0x00, 0x02, 0x06, 0x01, 0x00, 0x04, 0x0b, 0x08, 0x00, 0x01, 0x00, 0x00, 0x00
        /*0020*/ 	.byte	0x00, 0x00, 0x00, 0x00


//--------------------- .nv.info._Z14simpleMultiplyPfS_S_ii --------------------------
	.section	.nv.info._Z14simpleMultiplyPfS_S_ii,"",@"SHT_CUDA_INFO"
	.sectionflags	@""
	.align	4


	//----- nvinfo : EIATTR_CUDA_API_VERSION
	.align		4
        /*0000*/ 	.byte	0x04, 0x37
        /*0002*/ 	.short	(.L_19 - .L_18)
.L_18:
        /*0004*/ 	.word	0x00000082


	//----- nvinfo : EIATTR_KPARAM_INFO
	.align		4
.L_19:
        /*0008*/ 	.byte	0x04, 0x17
        /*000a*/ 	.short	(.L_21 - .L_20)
.L_20:
        /*000c*/ 	.word	0x00000000
        /*0010*/ 	.short	0x0004
        /*0012*/ 	.short	0x001c
        /*0014*/ 	.byte	0x00, 0xf0, 0x11, 0x00


	//----- nvinfo : EIATTR_KPARAM_INFO
	.align		4
.L_21:
        /*0018*/ 	.byte	0x04, 0x17
        /*001a*/ 	.short	(.L_23 - .L_22)
.L_22:
        /*001c*/ 	.word	0x00000000
        /*0020*/ 	.short	0x0003
        /*0022*/ 	.short	0x0018
        /*0024*/ 	.byte	0x00, 0xf0, 0x11, 0x00


	//----- nvinfo : EIATTR_KPARAM_INFO
	.align		4
.L_23:
        /*0028*/ 	.byte	0x04, 0x17
        /*002a*/ 	.short	(.L_25 - .L_24)
.L_24:
        /*002c*/ 	.word	0x00000000
        /*0030*/ 	.short	0x0002
        /*0032*/ 	.short	0x0010
        /*0034*/ 	.byte	0x00, 0xf5, 0x21, 0x00


	//----- nvinfo : EIATTR_KPARAM_INFO
	.align		4
.L_25:
        /*0038*/ 	.byte	0x04, 0x17
        /*003a*/ 	.short	(.L_27 - .L_26)
.L_26:
        /*003c*/ 	.word	0x00000000
        /*0040*/ 	.short	0x0001
        /*0042*/ 	.short	0x0008
        /*0044*/ 	.byte	0x00, 0xf5, 0x21, 0x00


	//----- nvinfo : EIATTR_KPARAM_INFO
	.align		4
.L_27:
        /*0048*/ 	.byte	0x04, 0x17
        /*004a*/ 	.short	(.L_29 - .L_28)
.L_28:
        /*004c*/ 	.word	0x00000000
        /*0050*/ 	.short	0x0000
        /*0052*/ 	.short	0x0000
        /*0054*/ 	.byte	0x00, 0xf5, 0x21, 0x00


	//----- nvinfo : EIATTR_SPARSE_MMA_MASK
	.align		4
.L_29:
        /*0058*/ 	.byte	0x03, 0x50
        /*005a*/ 	.short	0x0000


	//----- nvinfo : EIATTR_MAXREG_COUNT
	.align		4
        /*005c*/ 	.byte	0x03, 0x1b
        /*005e*/ 	.short	0x00ff


	//----- nvinfo : EIATTR_MERCURY_ISA_VERSION
	.align		4
        /*0060*/ 	.byte	0x03, 0x5f
        /*0062*/ 	.short	0x0101


	//----- nvinfo : EIATTR_VRC_CTA_INIT_COUNT
	.align		4
        /*0064*/ 	.byte	0x02, 0x4a
	.zero		1
	.zero		1


	//----- nvinfo : EIATTR_EXIT_INSTR_OFFSETS
	.align		4
        /*0068*/ 	.byte	0x04, 0x1c
        /*006a*/ 	.short	(.L_31 - .L_30)


	//   ....[0]....
.L_30:
        /*006c*/ 	.word	0x00000ae0


	//----- nvinfo : EIATTR_CBANK_PARAM_SIZE
	.align		4
.L_31:
        /*0070*/ 	.byte	0x03, 0x19
        /*0072*/ 	.short	0x0020


	//----- nvinfo : EIATTR_PARAM_CBANK
	.align		4
        /*0074*/ 	.byte	0x04, 0x0a
        /*0076*/ 	.short	(.L_33 - .L_32)
	.align		4
.L_32:
        /*0078*/ 	.word	index@(.nv.constant0._Z14simpleMultiplyPfS_S_ii)
        /*007c*/ 	.short	0x0380
        /*007e*/ 	.short	0x0020


	//----- nvinfo : EIATTR_SW_WAR
	.align		4
.L_33:
        /*0080*/ 	.byte	0x04, 0x36
        /*0082*/ 	.short	(.L_35 - .L_34)
.L_34:
        /*0084*/ 	.word	0x00000008
.L_35:


//--------------------- .nv.info._Z6VecAddPfS_S_  --------------------------
	.section	.nv.info._Z6VecAddPfS_S_,"",@"SHT_CUDA_INFO"
	.sectionflags	@""
	.align	4


	//----- nvinfo : EIATTR_CUDA_API_VERSION
	.align		4
        /*0000*/ 	.byte	0x04, 0x37
        /*0002*/ 	.short	(.L_37 - .L_36)
.L_36:
        /*0004*/ 	.word	0x00000082


	//----- nvinfo : EIATTR_KPARAM_INFO
	.align		4
.L_37:
        /*0008*/ 	.byte	0x04, 0x17
        /*000a*/ 	.short	(.L_39 - .L_38)
.L_38:
        /*000c*/ 	.word	0x00000000
        /*0010*/ 	.short	0x0002
        /*0012*/ 	.short	0x0010
        /*0014*/ 	.byte	0x00, 0xf5, 0x21, 0x00


	//----- nvinfo : EIATTR_KPARAM_INFO
	.align		4
.L_39:
        /*0018*/ 	.byte	0x04, 0x17
        /*001a*/ 	.short	(.L_41 - .L_40)
.L_40:
        /*001c*/ 	.word	0x00000000
        /*0020*/ 	.short	0x0001
        /*0022*/ 	.short	0x0008
        /*0024*/ 	.byte	0x00, 0xf5, 0x21, 0x00


	//----- nvinfo : EIATTR_KPARAM_INFO
	.align		4
.L_41:
        /*0028*/ 	.byte	0x04, 0x17
        /*002a*/ 	.short	(.L_43 - .L_42)
.L_42:
        /*002c*/ 	.word	0x00000000
        /*0030*/ 	.short	0x0000
        /*0032*/ 	.short	0x0000
        /*0034*/ 	.byte	0x00, 0xf5, 0x21, 0x00


	//----- nvinfo : EIATTR_SPARSE_MMA_MASK
	.align		4
.L_43:
        /*0038*/ 	.byte	0x03, 0x50
        /*003a*/ 	.short	0x0000


	//----- nvinfo : EIATTR_MAXREG_COUNT
	.align		4
        /*003c*/ 	.byte	0x03, 0x1b
        /*003e*/ 	.short	0x00ff


	//----- nvinfo : EIATTR_MERCURY_ISA_VERSION
	.align		4
        /*0040*/ 	.byte	0x03, 0x5f
        /*0042*/ 	.short	0x0101


	//----- nvinfo : EIATTR_VRC_CTA_INIT_COUNT
	.align		4
        /*0044*/ 	.byte	0x02, 0x4a
	.zero		1
	.zero		1


	//----- nvinfo : EIATTR_EXIT_INSTR_OFFSETS
	.align		4
        /*0048*/ 	.byte	0x04, 0x1c
        /*004a*/ 	.short	(.L_45 - .L_44)


	//   ....[0]....
.L_44:
        /*004c*/ 	.word	0x000000d0


	//----- nvinfo : EIATTR_CBANK_PARAM_SIZE
	.align		4
.L_45:
        /*0050*/ 	.byte	0x03, 0x19
        /*0052*/ 	.short	0x0018


	//----- nvinfo : EIATTR_PARAM_CBANK
	.align		4
        /*0054*/ 	.byte	0x04, 0x0a
        /*0056*/ 	.short	(.L_47 - .L_46)
	.align		4
.L_46:
        /*0058*/ 	.word	index@(.nv.constant0._Z6VecAddPfS_S_)
        /*005c*/ 	.short	0x0380
        /*005e*/ 	.short	0x0018


	//----- nvinfo : EIATTR_SW_WAR
	.align		4
.L_47:
        /*0060*/ 	.byte	0x04, 0x36
        /*0062*/ 	.short	(.L_49 - .L_48)
.L_48:
        /*0064*/ 	.word	0x00000008
.L_49:


//--------------------- .nv.info._Z6kernelv       --------------------------
	.section	.nv.info._Z6kernelv,"",@"SHT_CUDA_INFO"
	.sectionflags	@""
	.align	4


	//----- nvinfo : EIATTR_CUDA_API_VERSION
	.align		4
        /*0000*/ 	.byte	0x04, 0x37
        /*0002*/ 	.short	(.L_51 - .L_50)
.L_50:
        /*0004*/ 	.word	0x00000082


	//----- nvinfo : EIATTR_SPARSE_MMA_MASK
	.align		4
.L_51:
        /*0008*/ 	.byte	0x03, 0x50
        /*000a*/ 	.short	0x0000


	//----- nvinfo : EIATTR_MAXREG_COUNT
	.align		4
        /*000c*/ 	.byte	0x03, 0x1b
        /*000e*/ 	.short	0x00ff


	//----- nvinfo : EIATTR_MERCURY_ISA_VERSION
	.align		4
        /*0010*/ 	.byte	0x03, 0x5f
        /*0012*/ 	.short	0x0101


	//----- nvinfo : EIATTR_VRC_CTA_INIT_COUNT
	.align		4
        /*0014*/ 	.byte	0x02, 0x4a
	.zero		1
	.zero		1


	//----- nvinfo : EIATTR_EXIT_INSTR_OFFSETS
	.align		4
        /*0018*/ 	.byte	0x04, 0x1c
        /*001a*/ 	.short	(.L_53 - .L_52)


	//   ....[0]....
.L_52:
        /*001c*/ 	.word	0x00000010


	//----- nvinfo : EIATTR_SW_WAR
	.align		4
.L_53:
        /*0020*/ 	.byte	0x04, 0x36
        /*0022*/ 	.short	(.L_55 - .L_54)
.L_54:
        /*0024*/ 	.word	0x00000008
.L_55:


//--------------------- .nv.callgraph             --------------------------
	.section	.nv.callgraph,"",@"SHT_CUDA_CALLGRAPH"
	.align	4
	.sectionentsize	8
	.align		4
        /*0000*/ 	.word	0x00000000
	.align		4
        /*0004*/ 	.word	0xffffffff
	.align		4
        /*0008*/ 	.word	0x00000000
	.align		4
        /*000c*/ 	.word	0xfffffffe
	.align		4
        /*0010*/ 	.word	0x00000000
	.align		4
        /*0014*/ 	.word	0xfffffffd
	.align		4
        /*0018*/ 	.word	0x00000000
	.align		4
        /*001c*/ 	.word	0xfffffffc


//--------------------- .text._Z14simpleMultiplyPfS_S_ii --------------------------
	.section	.text._Z14simpleMultiplyPfS_S_ii,"ax",@progbits
	.align	128
        .global         _Z14simpleMultiplyPfS_S_ii
        .type           _Z14simpleMultiplyPfS_S_ii,@function
        .size           _Z14simpleMultiplyPfS_S_ii,(.L_x_9 - _Z14simpleMultiplyPfS_S_ii)
        .other          _Z14simpleMultiplyPfS_S_ii,@"STO_CUDA_ENTRY STV_DEFAULT"
_Z14simpleMultiplyPfS_S_ii:
.text._Z14simpleMultiplyPfS_S_ii:
[----:B------:R-:W-:Y:S01]  /*0000*/  LDC R1, c[0x0][0x37c] ;  /* 0x0000df00ff017b82 */ /* 0x000fe20000000800 */
[----:B------:R-:W0:Y:S01]  /*0010*/  S2R R3, SR_TID.Y ;  /* 0x0000000000037919 */ /* 0x000e220000002200 */
[----:B------:R-:W1:Y:S06]  /*0020*/  LDCU UR5, c[0x0][0x398] ;  /* 0x00007300ff0577ac */ /* 0x000e6c0008000800 */
[----:B------:R-:W0:Y:S01]  /*0030*/  S2UR UR4, SR_CTAID.Y ;  /* 0x00000000000479c3 */ /* 0x000e220000002600 */
[----:B------:R-:W-:Y:S01]  /*0040*/  HFMA2 R15, -RZ, RZ, 0, 0 ;  /* 0x00000000ff0f7431 */ /* 0x000fe200000001ff */
[----:B------:R-:W2:Y:S01]  /*0050*/  S2R R5, SR_TID.X ;  /* 0x0000000000057919 */ /* 0x000ea20000002100 */
[----:B------:R-:W3:Y:S05]  /*0060*/  LDCU.64 UR8, c[0x0][0x358] ;  /* 0x00006b00ff0877ac */ /* 0x000eea0008000a00 */
[----:B------:R-:W0:Y:S08]  /*0070*/  LDC R0, c[0x0][0x364] ;  /* 0x0000d900ff007b82 */ /* 0x000e300000000800 */
[----:B------:R-:W2:Y:S01]  /*0080*/  S2UR UR6, SR_CTAID.X ;  /* 0x00000000000679c3 */ /* 0x000ea20000002500 */
[----:B-1----:R-:W-:-:S07]  /*0090*/  UISETP.GE.AND UP0, UPT, UR5, 0x1, UPT ;  /* 0x000000010500788c */ /* 0x002fce000bf06270 */
[----:B------:R-:W2:Y:S01]  /*00a0*/  LDC R2, c[0x0][0x360] ;  /* 0x0000d800ff027b82 */ /* 0x000ea20000000800 */
[----:B0-----:R-:W-:Y:S02]  /*00b0*/  IMAD R0, R0, UR4, R3 ;  /* 0x0000000400007c24 */ /* 0x001fe4000f8e0203 */
[----:B--2---:R-:W-:Y:S01]  /*00c0*/  IMAD R3, R2, UR6, R5 ;  /* 0x0000000602037c24 */ /* 0x004fe2000f8e0205 */
[----:B---3--:R-:W-:Y:S06]  /*00d0*/  BRA.U !UP0, `(.L_x_0) ;  /* 0x00000009086c7547 */ /* 0x008fec000b800000 */
[----:B------:R-:W-:Y:S02]  /*00e0*/  UISETP.GE.U32.AND UP1, UPT, UR5, 0x8, UPT ;  /* 0x000000080500788c */ /* 0x000fe4000bf26070 */
[----:B------:R-:W-:Y:S01]  /*00f0*/  IMAD R2, R0, UR5, RZ ;  /* 0x0000000500027c24 */ /* 0x000fe2000f8e02ff */
[----:B------:R-:W-:Y:S01]  /*0100*/  ULOP3.LUT UR6, UR5, 0x7, URZ, 0xc0, !UPT ;  /* 0x0000000705067892 */ /* 0x000fe2000f8ec0ff */
[----:B------:R-:W-:Y:S01]  /*0110*/  CS2R R14, SRZ ;  /* 0x00000000000e7805 */ /* 0x000fe2000001ff00 */
[----:B------:R-:W-:Y:S02]  /*0120*/  UMOV UR4, URZ ;  /* 0x000000ff00047c82 */ /* 0x000fe40008000000 */
[----:B------:R-:W-:Y:S02]  /*0130*/  UISETP.NE.AND UP0, UPT, UR6, URZ, UPT ;  /* 0x000000ff0600728c */ /* 0x000fe4000bf05270 */
[----:B------:R-:W-:Y:S09]  /*0140*/  BRA.U !UP1, `(.L_x_1) ;  /* 0x0000000509007547 */ /* 0x000ff2000b800000 */
[----:B------:R-:W0:Y:S01]  /*0150*/  LDC.64 R4, c[0x0][0x380] ;  /* 0x0000e000ff047b82 */ /* 0x000e220000000a00 */
[----:B------:R-:W-:Y:S01]  /*0160*/  ULOP3.LUT UR4, UR5, 0x7ffffff8, URZ, 0xc0, !UPT ;  /* 0x7ffffff805047892 */ /* 0x000fe2000f8ec0ff */
[----:B------:R-:W-:-:S03]  /*0170*/  CS2R R14, SRZ ;  /* 0x00000000000e7805 */ /* 0x000fc6000001ff00 */
[----:B------:R-:W-:Y:S01]  /*0180*/  UIADD3 UR7, UPT, UPT, -UR4, URZ, URZ ;  /* 0x000000ff04077290 */ /* 0x000fe2000fffe1ff */
[----:B0-----:R-:W-:-:S03]  /*0190*/  IMAD.WIDE.U32 R4, R2, 0x4, R4 ;  /* 0x0000000402047825 */ /* 0x001fc600078e0004 */
[----:B------:R-:W-:Y:S02]  /*01a0*/  IADD3 R12, P0, PT, R4, 0x10, RZ ;  /* 0x00000010040c7810 */ /* 0x000fe40007f1e0ff */
[----:B------:R-:W-:Y:S02]  /*01b0*/  MOV R4, R3 ;  /* 0x0000000300047202 */ /* 0x000fe40000000f00 */
[----:B------:R-:W-:-:S09]  /*01c0*/  IADD3.X R13, PT, PT, RZ, R5, RZ, P0, !PT ;  /* 0x00000005ff0d7210 */ /* 0x000fd200007fe4ff */
.L_x_2:
[----:B------:R-:W0:Y:S01]  /*01d0*/  LDC.64 R6, c[0x0][0x388] ;  /* 0x0000e200ff067b82 */ /* 0x000e220000000a00 */
[----:B------:R-:W2:Y:S04]  /*01e0*/  LDG.E R17, desc[UR8][R12.64+-0x10] ;  /* 0xfffff0080c117981 */ /* 0x000ea8000c1e1900 */
[----:B------:R-:W3:Y:S03]  /*01f0*/  LDG.E R18, desc[UR8][R12.64+-0xc] ;  /* 0xfffff4080c127981 */ /* 0x000ee6000c1e1900 */
[----:B------:R-:W1:Y:S01]  /*0200*/  LDC R5, c[0x0][0x39c] ;  /* 0x0000e700ff057b82 */ /* 0x000e620000000800 */
[----:B------:R-:W4:Y:S04]  /*0210*/  LDG.E R21, desc[UR8][R12.64+-0x8] ;  /* 0xfffff8080c157981 */ /* 0x000f28000c1e1900 */
[----:B------:R-:W5:Y:S04]  /*0220*/  LDG.E R11, desc[UR8][R12.64+-0x4] ;  /* 0xfffffc080c0b7981 */ /* 0x000f68000c1e1900 */
[----:B------:R-:W5:Y:S04]  /*0230*/  LDG.E R20, desc[UR8][R12.64] ;  /* 0x000000080c147981 */ /* 0x000f68000c1e1900 */
[----:B------:R-:W5:Y:S01]  /*0240*/  LDG.E R9, desc[UR8][R12.64+0x4] ;  /* 0x000004080c097981 */ /* 0x000f62000c1e1900 */
[----:B0-----:R-:W-:-:S05]  /*0250*/  IMAD.WIDE R6, R4, 0x4, R6 ;  /* 0x0000000404067825 */ /* 0x001fca00078e0206 */
[----:B------:R-:W2:Y:S01]  /*0260*/  LDG.E R16, desc[UR8][R6.64] ;  /* 0x0000000806107981 */ /* 0x000ea2000c1e1900 */
[----:B-1----:R-:W-:-:S05]  /*0270*/  IMAD.WIDE R26, R5, 0x4, R6 ;  /* 0x00000004051a7825 */ /* 0x002fca00078e0206 */
[----:B------:R-:W3:Y:S01]  /*0280*/  LDG.E R19, desc[UR8][R26.64] ;  /* 0x000000081a137981 */ /* 0x000ee2000c1e1900 */
[----:B------:R-:W-:-:S05]  /*0290*/  IMAD.WIDE R28, R5, 0x4, R26 ;  /* 0x00000004051c7825 */ /* 0x000fca00078e021a */
[----:B------:R-:W4:Y:S01]  /*02a0*/  LDG.E R10, desc[UR8][R28.64] ;  /* 0x000000081c0a7981 */ /* 0x000f22000c1e1900 */
[----:B------:R-:W-:-:S05]  /*02b0*/  IMAD.WIDE R22, R5, 0x4, R28 ;  /* 0x0000000405167825 */ /* 0x000fca00078e021c */
[----:B------:R0:W5:Y:S01]  /*02c0*/  LDG.E R8, desc[UR8][R22.64] ;  /* 0x0000000816087981 */ /* 0x000162000c1e1900 */
[----:B------:R-:W-:-:S03]  /*02d0*/  IMAD.WIDE R24, R5, 0x4, R22 ;  /* 0x0000000405187825 */ /* 0x000fc600078e0216 */
[----:B------:R-:W5:Y:S04]  /*02e0*/  LDG.E R28, desc[UR8][R12.64+0x8] ;  /* 0x000008080c1c7981 */ /* 0x000f68000c1e1900 */
[----:B------:R1:W5:Y:S01]  /*02f0*/  LDG.E R7, desc[UR8][R24.64] ;  /* 0x0000000818077981 */ /* 0x000362000c1e1900 */
[----:B0-----:R-:W-:-:S05]  /*0300*/  IMAD.WIDE R22, R5, 0x4, R24 ;  /* 0x0000000405167825 */ /* 0x001fca00078e0218 */
[----:B------:R-:W5:Y:S01]  /*0310*/  LDG.E R6, desc[UR8][R22.64] ;  /* 0x0000000816067981 */ /* 0x000f62000c1e1900 */
[----:B-1----:R-:W-:-:S05]  /*0320*/  IMAD.WIDE R24, R5, 0x4, R22 ;  /* 0x0000000405187825 */ /* 0x002fca00078e0216 */
[----:B------:R-:W5:Y:S01]  /*0330*/  LDG.E R29, desc[UR8][R24.64] ;  /* 0x00000008181d7981 */ /* 0x000f62000c1e1900 */
[----:B------:R-:W-:-:S03]  /*0340*/  IMAD.WIDE R26, R5, 0x4, R24 ;  /* 0x00000004051a7825 */ /* 0x000fc600078e0218 */
[----:B------:R0:W5:Y:S04]  /*0350*/  LDG.E R23, desc[UR8][R12.64+0xc] ;  /* 0x00000c080c177981 */ /* 0x000168000c1e1900 */
[----:B------:R-:W5:Y:S01]  /*0360*/  LDG.E R26, desc[UR8][R26.64] ;  /* 0x000000081a1a7981 */ /* 0x000f62000c1e1900 */
[----:B------:R-:W-:-:S04]  /*0370*/  UIADD3 UR7, UPT, UPT, UR7, 0x8, URZ ;  /* 0x0000000807077890 */ /* 0x000fc8000fffe0ff */
[----:B------:R-:W-:Y:S01]  /*0380*/  UISETP.NE.AND UP1, UPT, UR7, URZ, UPT ;  /* 0x000000ff0700728c */ /* 0x000fe2000bf25270 */
[----:B0-----:R-:W-:Y:S02]  /*0390*/  IADD3 R12, P0, PT, R12, 0x20, RZ ;  /* 0x000000200c0c7810 */ /* 0x001fe40007f1e0ff */
[----:B------:R-:W-:Y:S02]  /*03a0*/  LEA R4, R5, R4, 0x3 ;  /* 0x0000000405047211 */ /* 0x000fe400078e18ff */
[----:B------:R-:W-:Y:S01]  /*03b0*/  IADD3.X R13, PT, PT, RZ, R13, RZ, P0, !PT ;  /* 0x0000000dff0d7210 */ /* 0x000fe200007fe4ff */
[----:B--2---:R-:W-:-:S04]  /*03c0*/  FMUL R22, R17, R16 ;  /* 0x0000001011167220 */ /* 0x004fc80000400000 */
[----:B------:R-:W0:Y:S01]  /*03d0*/  F2F.F64.F32 R16, R22 ;  /* 0x0000001600107310 */ /* 0x000e220000201800 */
[----:B---3--:R-:W-:-:S07]  /*03e0*/  FMUL R18, R18, R19 ;  /* 0x0000001312127220 */ /* 0x008fce0000400000 */
[----:B------:R-:W1:Y:S01]  /*03f0*/  F2F.F64.F32 R18, R18 ;  /* 0x0000001200127310 */ /* 0x000e620000201800 */
[----:B----4-:R-:W-:Y:S01]  /*0400*/  FMUL R21, R21, R10 ;  /* 0x0000000a15157220 */ /* 0x010fe20000400000 */
[----:B0-----:R-:W-:-:S06]  /*0410*/  DADD R16, R16, R14 ;  /* 0x0000000010107229 */ /* 0x001fcc000000000e */
[----:B------:R-:W0:Y:S01]  /*0420*/  F2F.F64.F32 R14, R21 ;  /* 0x00000015000e7310 */ /* 0x000e220000201800 */
[----:B-----5:R-:W-:Y:S01]  /*0430*/  FMUL R24, R11, R8 ;  /* 0x000000080b187220 */ /* 0x020fe20000400000 */
[----:B-1----:R-:W-:-:S06]  /*0440*/  DADD R16, R16, R18 ;  /* 0x0000000010107229 */ /* 0x002fcc0000000012 */
[----:B------:R-:W1:Y:S01]  /*0450*/  F2F.F64.F32 R10, R24 ;  /* 0x00000018000a7310 */ /* 0x000e620000201800 */
[----:B------:R-:W-:Y:S01]  /*0460*/  FMUL R20, R20, R7 ;  /* 0x0000000714147220 */ /* 0x000fe20000400000 */
[----:B0-----:R-:W-:-:S06]  /*0470*/  DADD R16, R16, R14 ;  /* 0x0000000010107229 */ /* 0x001fcc000000000e */
[----:B------:R-:W0:Y:S01]  /*0480*/  F2F.F64.F32 R14, R20 ;  /* 0x00000014000e7310 */ /* 0x000e220000201800 */
[----:B------:R-:W-:Y:S01]  /*0490*/  FMUL R19, R9, R6 ;  /* 0x0000000609137220 */ /* 0x000fe20000400000 */
[----:B-1----:R-:W-:-:S06]  /*04a0*/  DADD R10, R16, R10 ;  /* 0x00000000100a7229 */ /* 0x002fcc000000000a */
[----:B------:R-:W1:Y:S01]  /*04b0*/  F2F.F64.F32 R6, R19 ;  /* 0x0000001300067310 */ /* 0x000e620000201800 */
[----:B------:R-:W-:Y:S01]  /*04c0*/  FMUL R8, R28, R29 ;  /* 0x0000001d1c087220 */ /* 0x000fe20000400000 */
[----:B0-----:R-:W-:-:S06]  /*04d0*/  DADD R10, R10, R14 ;  /* 0x000000000a0a7229 */ /* 0x001fcc000000000e */
[----:B------:R-:W0:Y:S01]  /*04e0*/  F2F.F64.F32 R8, R8 ;  /* 0x0000000800087310 */ /* 0x000e220000201800 */
[----:B------:R-:W-:Y:S01]  /*04f0*/  FMUL R23, R23, R26 ;  /* 0x0000001a17177220 */ /* 0x000fe20000400000 */
[----:B-1----:R-:W-:-:S06]  /*0500*/  DADD R6, R10, R6 ;  /* 0x000000000a067229 */ /* 0x002fcc0000000006 */
[----:B------:R-:W1:Y:S02]  /*0510*/  F2F.F64.F32 R14, R23 ;  /* 0x00000017000e7310 */ /* 0x000e640000201800 */
[----:B0-----:R-:W-:-:S08]  /*0520*/  DADD R6, R6, R8 ;  /* 0x0000000006067229 */ /* 0x001fd00000000008 */
[----:B-1----:R-:W-:Y:S01]  /*0530*/  DADD R14, R6, R14 ;  /* 0x00000000060e7229 */ /* 0x002fe2000000000e */
[----:B------:R-:W-:Y:S10]  /*0540*/  BRA.U UP1, `(.L_x_2) ;  /* 0xfffffffd01207547 */ /* 0x000ff4000b83ffff */
.L_x_1:
[----:B------:R-:W-:Y:S05]  /*0550*/  BRA.U !UP0, `(.L_x_3) ;  /* 0x0000000508487547 */ /* 0x000fea000b800000 */
[----:B------:R-:W-:Y:S02]  /*0560*/  UISETP.GE.U32.AND UP0, UPT, UR6, 0x4, UPT ;  /* 0x000000040600788c */ /* 0x000fe4000bf06070 */
[----:B------:R-:W-:-:S04]  /*0570*/  ULOP3.LUT UR7, UR5, 0x3, URZ, 0xc0, !UPT ;  /* 0x0000000305077892 */ /* 0x000fc8000f8ec0ff */
[----:B------:R-:W-:-:S03]  /*0580*/  UISETP.NE.AND UP1, UPT, UR7, URZ, UPT ;  /* 0x000000ff0700728c */ /* 0x000fc6000bf25270 */
[----:B------:R-:W-:Y:S08]  /*0590*/  BRA.U !UP0, `(.L_x_4) ;  /* 0x0000000108907547 */ /* 0x000ff0000b800000 */
[----:B------:R-:W0:Y:S01]  /*05a0*/  LDC R6, c[0x0][0x39c] ;  /* 0x0000e700ff067b82 */ /* 0x000e220000000800 */
[----:B------:R-:W1:Y:S01]  /*05b0*/  LDCU.64 UR10, c[0x0][0x380] ;  /* 0x00007000ff0a77ac */ /* 0x000e620008000a00 */
[C---:B------:R-:W-:Y:S02]  /*05c0*/  IADD3 R5, PT, PT, R2.reuse, UR4, RZ ;  /* 0x0000000402057c10 */ /* 0x040fe4000fffe0ff */
[----:B------:R-:W-:-:S04]  /*05d0*/  IADD3 R12, P0, PT, R2, UR4, RZ ;  /* 0x00000004020c7c10 */ /* 0x000fc8000ff1e0ff */
[----:B------:R-:W2:Y:S08]  /*05e0*/  LDC.64 R8, c[0x0][0x380] ;  /* 0x0000e000ff087b82 */ /* 0x000eb00000000a00 */
[----:B------:R-:W3:Y:S01]  /*05f0*/  LDC.64 R10, c[0x0][0x388] ;  /* 0x0000e200ff0a7b82 */ /* 0x000ee20000000a00 */
[----:B0-----:R-:W-:Y:S02]  /*0600*/  IMAD R7, R6, UR4, R3 ;  /* 0x0000000406077c24 */ /* 0x001fe4000f8e0203 */
[----:B--2---:R-:W-:Y:S01]  /*0610*/  IMAD.WIDE.U32 R8, R5, 0x4, R8 ;  /* 0x0000000405087825 */ /* 0x004fe200078e0008 */
[----:B------:R-:W-:-:S02]  /*0620*/  IADD3.X R5, PT, PT, RZ, RZ, RZ, P0, !PT ;  /* 0x000000ffff057210 */ /* 0x000fc400007fe4ff */
[----:B-1----:R-:W-:-:S03]  /*0630*/  LEA R4, P0, R12, UR10, 0x2 ;  /* 0x0000000a0c047c11 */ /* 0x002fc6000f8010ff */
[----:B------:R-:W2:Y:S01]  /*0640*/  LDG.E R8, desc[UR8][R8.64] ;  /* 0x0000000808087981 */ /* 0x000ea2000c1e1900 */
[----:B---3--:R-:W-:Y:S01]  /*0650*/  IMAD.WIDE R10, R7, 0x4, R10 ;  /* 0x00000004070a7825 */ /* 0x008fe200078e020a */
[----:B------:R-:W-:-:S04]  /*0660*/  LEA.HI.X R5, R12, UR11, R5, 0x2, P0 ;  /* 0x0000000b0c057c11 */ /* 0x000fc800080f1405 */
[----:B------:R-:W2:Y:S01]  /*0670*/  LDG.E R7, desc[UR8][R10.64] ;  /* 0x000000080a077981 */ /* 0x000ea2000c1e1900 */
[----:B------:R-:W-:-:S03]  /*0680*/  IMAD.WIDE R12, R6, 0x4, R10 ;  /* 0x00000004060c7825 */ /* 0x000fc600078e020a */
[----:B------:R-:W3:Y:S04]  /*0690*/  LDG.E R21, desc[UR8][R4.64+0x4] ;  /* 0x0000040804157981 */ /* 0x000ee8000c1e1900 */
[----:B------:R-:W3:Y:S01]  /*06a0*/  LDG.E R22, desc[UR8][R12.64] ;  /* 0x000000080c167981 */ /* 0x000ee2000c1e1900 */
[----:B------:R-:W-:-:S03]  /*06b0*/  IMAD.WIDE R16, R6, 0x4, R12 ;  /* 0x0000000406107825 */ /* 0x000fc600078e020c */
[----:B------:R-:W4:Y:S04]  /*06c0*/  LDG.E R23, desc[UR8][R4.64+0x8] ;  /* 0x0000080804177981 */ /* 0x000f28000c1e1900 */
[----:B------:R-:W4:Y:S01]  /*06d0*/  LDG.E R24, desc[UR8][R16.64] ;  /* 0x0000000810187981 */ /* 0x000f22000c1e1900 */
[----:B------:R-:W-:-:S03]  /*06e0*/  IMAD.WIDE R18, R6, 0x4, R16 ;  /* 0x0000000406127825 */ /* 0x000fc600078e0210 */
[----:B------:R-:W5:Y:S04]  /*06f0*/  LDG.E R25, desc[UR8][R4.64+0xc] ;  /* 0x00000c0804197981 */ /* 0x000f68000c1e1900 */
[----:B------:R-:W5:Y:S01]  /*0700*/  LDG.E R18, desc[UR8][R18.64] ;  /* 0x0000000812127981 */ /* 0x000f62000c1e1900 */
[----:B------:R-:W-:Y:S01]  /*0710*/  UIADD3 UR4, UPT, UPT, UR4, 0x4, URZ ;  /* 0x0000000404047890 */ /* 0x000fe2000fffe0ff */
        /* <DEDUP_REMOVED lines=9> */
[----:B------:R-:W1:Y:S02]  /*07b0*/  F2F.F64.F32 R14, R25 ;  /* 0x00000019000e7310 */ /* 0x000e640000201800 */
[----:B0-----:R-:W-:-:S08]  /*07c0*/  DADD R6, R6, R10 ;  /* 0x0000000006067229 */ /* 0x001fd0000000000a */
[----:B-1----:R-:W-:-:S11]  /*07d0*/  DADD R14, R6, R14 ;  /* 0x00000000060e7229 */ /* 0x002fd6000000000e */
.L_x_4:
[----:B------:R-:W-:Y:S05]  /*07e0*/  BRA.U !UP1, `(.L_x_3) ;  /* 0x0000000109a47547 */ /* 0x000fea000b800000 */
[----:B------:R-:W-:Y:S02]  /*07f0*/  UISETP.NE.AND UP0, UPT, UR7, 0x1, UPT ;  /* 0x000000010700788c */ /* 0x000fe4000bf05270 */
[----:B------:R-:W-:-:S04]  /*0800*/  ULOP3.LUT UR5, UR5, 0x1, URZ, 0xc0, !UPT ;  /* 0x0000000105057892 */ /* 0x000fc8000f8ec0ff */
[----:B------:R-:W-:-:S03]  /*0810*/  UISETP.NE.U32.AND UP1, UPT, UR5, 0x1, UPT ;  /* 0x000000010500788c */ /* 0x000fc6000bf25070 */
        /* <DEDUP_REMOVED lines=8> */
[----:B--2---:R-:W-:-:S06]  /*08a0*/  IMAD.WIDE.U32 R4, R9, 0x4, R4 ;  /* 0x0000000409047825 */ /* 0x004fcc00078e0004 */
[----:B------:R-:W2:Y:S01]  /*08b0*/  LDG.E R4, desc[UR8][R4.64] ;  /* 0x0000000804047981 */ /* 0x000ea2000c1e1900 */
[----:B---3--:R-:W-:Y:S01]  /*08c0*/  IMAD.WIDE R6, R11, 0x4, R6 ;  /* 0x000000040b067825 */ /* 0x008fe200078e0206 */
[----:B------:R-:W-:Y:S02]  /*08d0*/  IADD3.X R11, PT, PT, RZ, RZ, RZ, P0, !PT ;  /* 0x000000ffff0b7210 */ /* 0x000fe400007fe4ff */
[----:B-1----:R-:W-:Y:S02]  /*08e0*/  LEA R10, P0, R8, UR6, 0x2 ;  /* 0x00000006080a7c11 */ /* 0x002fe4000f8010ff */
[----:B------:R-:W2:Y:S01]  /*08f0*/  LDG.E R9, desc[UR8][R6.64] ;  /* 0x0000000806097981 */ /* 0x000ea2000c1e1900 */
[----:B------:R-:W-:Y:S01]  /*0900*/  IMAD.WIDE R12, R12, 0x4, R6 ;  /* 0x000000040c0c7825 */ /* 0x000fe200078e0206 */
[----:B------:R-:W-:-:S05]  /*0910*/  LEA.HI.X R11, R8, UR7, R11, 0x2, P0 ;  /* 0x00000007080b7c11 */ /* 0x000fca00080f140b */
[----:B------:R-:W3:Y:S04]  /*0920*/  LDG.E R10, desc[UR8][R10.64+0x4] ;  /* 0x000004080a0a7981 */ /* 0x000ee8000c1e1900 */
[----:B------:R-:W3:Y:S01]  /*0930*/  LDG.E R13, desc[UR8][R12.64] ;  /* 0x000000080c0d7981 */ /* 0x000ee2000c1e1900 */
[----:B------:R-:W-:Y:S01]  /*0940*/  UIADD3 UR4, UPT, UPT, UR4, 0x2, URZ ;  /* 0x0000000204047890 */ /* 0x000fe2000fffe0ff */
[----:B--2---:R-:W-:-:S04]  /*0950*/  FMUL R18, R4, R9 ;  /* 0x0000000904127220 */ /* 0x004fc80000400000 */
[----:B------:R-:W0:Y:S01]  /*0960*/  F2F.F64.F32 R8, R18 ;  /* 0x0000001200087310 */ /* 0x000e220000201800 */
[----:B---3--:R-:W-:-:S07]  /*0970*/  FMUL R16, R10, R13 ;  /* 0x0000000d0a107220 */ /* 0x008fce0000400000 */
[----:B------:R-:W1:Y:S01]  /*0980*/  F2F.F64.F32 R16, R16 ;  /* 0x0000001000107310 */ /* 0x000e620000201800 */
[----:B0-----:R-:W-:-:S08]  /*0990*/  DADD R8, R14, R8 ;  /* 0x000000000e087229 */ /* 0x001fd00000000008 */
[----:B-1----:R-:W-:-:S11]  /*09a0*/  DADD R14, R8, R16 ;  /* 0x00000000080e7229 */ /* 0x002fd60000000010 */
.L_x_5:
[----:B------:R-:W-:Y:S05]  /*09b0*/  BRA.U UP1, `(.L_x_3) ;  /* 0x0000000101307547 */ /* 0x000fea000b800000 */
[----:B------:R-:W0:Y:S01]  /*09c0*/  LDC R8, c[0x0][0x39c] ;  /* 0x0000e700ff087b82 */ /* 0x000e220000000800 */
[----:B------:R-:W-:-:S07]  /*09d0*/  IADD3 R9, PT, PT, R2, UR4, RZ ;  /* 0x0000000402097c10 */ /* 0x000fce000fffe0ff */
[----:B------:R-:W1:Y:S08]  /*09e0*/  LDC.64 R4, c[0x0][0x380] ;  /* 0x0000e000ff047b82 */ /* 0x000e700000000a00 */
[----:B------:R-:W2:Y:S01]  /*09f0*/  LDC.64 R6, c[0x0][0x388] ;  /* 0x0000e200ff067b82 */ /* 0x000ea20000000a00 */
[----:B0-----:R-:W-:Y:S02]  /*0a00*/  IMAD R11, R8, UR4, R3 ;  /* 0x00000004080b7c24 */ /* 0x001fe4000f8e0203 */
[----:B-1----:R-:W-:-:S06]  /*0a10*/  IMAD.WIDE.U32 R4, R9, 0x4, R4 ;  /* 0x0000000409047825 */ /* 0x002fcc00078e0004 */
[----:B------:R-:W3:Y:S01]  /*0a20*/  LDG.E R4, desc[UR8][R4.64] ;  /* 0x0000000804047981 */ /* 0x000ee2000c1e1900 */
[----:B--2---:R-:W-:-:S06]  /*0a30*/  IMAD.WIDE R6, R11, 0x4, R6 ;  /* 0x000000040b067825 */ /* 0x004fcc00078e0206 */
[----:B------:R-:W3:Y:S02]  /*0a40*/  LDG.E R7, desc[UR8][R6.64] ;  /* 0x0000000806077981 */ /* 0x000ee4000c1e1900 */
[----:B---3--:R-:W-:-:S06]  /*0a50*/  FMUL R8, R4, R7 ;  /* 0x0000000704087220 */ /* 0x008fcc0000400000 */
[----:B------:R-:W0:Y:S02]  /*0a60*/  F2F.F64.F32 R8, R8 ;  /* 0x0000000800087310 */ /* 0x000e240000201800 */
[----:B0-----:R-:W-:-:S11]  /*0a70*/  DADD R14, R14, R8 ;  /* 0x000000000e0e7229 */ /* 0x001fd60000000008 */
.L_x_3:
[----:B------:R0:W1:Y:S02]  /*0a80*/  F2F.F32.F64 R15, R14 ;  /* 0x0000000e000f7310 */ /* 0x0000640000301000 */
.L_x_0:
[----:B------:R-:W2:Y:S01]  /*0a90*/  LDC.64 R4, c[0x0][0x390] ;  /* 0x0000e400ff047b82 */ /* 0x000ea20000000a00 */
[----:B------:R-:W3:Y:S02]  /*0aa0*/  LDCU UR4, c[0x0][0x39c] ;  /* 0x00007380ff0477ac */ /* 0x000ee40008000800 */
[----:B---3--:R-:W-:-:S04]  /*0ab0*/  IMAD R3, R0, UR4, R3 ;  /* 0x0000000400037c24 */ /* 0x008fc8000f8e0203 */
[----:B--2---:R-:W-:-:S05]  /*0ac0*/  IMAD.WIDE R2, R3, 0x4, R4 ;  /* 0x0000000403027825 */ /* 0x004fca00078e0204 */
[----:B-1----:R-:W-:Y:S01]  /*0ad0*/  STG.E desc[UR8][R2.64], R15 ;  /* 0x0000000f02007986 */ /* 0x002fe2000c101908 */
[----:B------:R-:W-:Y:S05]  /*0ae0*/  EXIT ;  /* 0x000000000000794d */ /* 0x000fea0003800000 */
.L_x_6:
[----:B------:R-:W-:-:S00]  /*0af0*/  BRA `(.L_x_6) ;  /* 0xfffffffc00fc7947 */ /* 0x000fc0000383ffff */
[----:B------:R-:W-:-:S00]  /*0b00*/  NOP ;  /* 0x0000000000007918 */ /* 0x000fc00000000000 */
[----:B------:R-:W-:-:S00]  /*0b10*/  NOP ;  /* 0x0000000000007918 */ /* 0x000fc00000000000 */
[----:B------:R-:W-:-:S00]  /*0b20*/  NOP ;  /* 0x0000000000007918 */ /* 0x000fc00000000000 */
[----:B------:R-:W-:-:S00]  /*0b30*/  NOP ;  /* 0x0000000000007918 */ /* 0x000fc00000000000 */
[----:B------:R-:W-:-:S00]  /*0b40*/  NOP ;  /* 0x0000000000007918 */ /* 0x000fc00000000000 */
[----:B------:R-:W-:-:S00]  /*0b50*/  NOP ;  /* 0x0000000000007918 */ /* 0x000fc00000000000 */
[----:B------:R-:W-:-:S00]  /*0b60*/  NOP ;  /* 0x0000000000007918 */ /* 0x000fc00000000000 */
[----:B------:R-:W-:-:S00]  /*0b70*/  NOP ;  /* 0x0000000000007918 */ /* 0x000fc00000000000 */
.L_x_9:


//--------------------- .text._Z6VecAddPfS_S_     --------------------------
	.section	.text._Z6VecAddPfS_S_,"ax",@progbits
	.align	128
        .global         _Z6VecAddPfS_S_
        .type           _Z6VecAddPfS_S_,@function
        .size           _Z6VecAddPfS_S_,(.L_x_10 - _Z6VecAddPfS_S_)
        .other          _Z6VecAddPfS_S_,@"STO_CUDA_ENTRY STV_DEFAULT"
_Z6VecAddPfS_S_:
.text._Z6VecAddPfS_S_:
[----:B------:R-:W-:Y:S01]  /*0000*/  LDC R1, c[0x0][0x37c] ;  /* 0x0000df00ff017b82 */ /* 0x000fe20000000800 */
[----:B------:R-:W0:Y:S07]  /*0010*/  S2R R9, SR_TID.X ;  /* 0x0000000000097919 */ /* 0x000e2e0000002100 */
[----:B------:R-:W0:Y:S01]  /*0020*/  LDC.64 R2, c[0x0][0x380] ;  /* 0x0000e000ff027b82 */ /* 0x000e220000000a00 */
[----:B------:R-:W1:Y:S07]  /*0030*/  LDCU.64 UR4, c[0x0][0x358] ;  /* 0x00006b00ff0477ac */ /* 0x000e6e0008000a00 */
[----:B------:R-:W2:Y:S08]  /*0040*/  LDC.64 R4, c[0x0][0x388] ;  /* 0x0000e200ff047b82 */ /* 0x000eb00000000a00 */
[----:B------:R-:W3:Y:S01]  /*0050*/  LDC.64 R6, c[0x0][0x390] ;  /* 0x0000e400ff067b82 */ /* 0x000ee20000000a00 */
[----:B0-----:R-:W-:-:S04]  /*0060*/  IMAD.WIDE.U32 R2, R9, 0x4, R2 ;  /* 0x0000000409027825 */ /* 0x001fc800078e0002 */
[C---:B--2---:R-:W-:Y:S02]  /*0070*/  IMAD.WIDE.U32 R4, R9.reuse, 0x4, R4 ;  /* 0x0000000409047825 */ /* 0x044fe400078e0004 */
[----:B-1----:R-:W2:Y:S04]  /*0080*/  LDG.E R2, desc[UR4][R2.64] ;  /* 0x0000000402027981 */ /* 0x002ea8000c1e1900 */
[----:B------:R-:W2:Y:S01]  /*0090*/  LDG.E R5, desc[UR4][R4.64] ;  /* 0x0000000404057981 */ /* 0x000ea2000c1e1900 */
[----:B---3--:R-:W-:-:S04]  /*00a0*/  IMAD.WIDE.U32 R6, R9, 0x4, R6 ;  /* 0x0000000409067825 */ /* 0x008fc800078e0006 */
[----:B--2---:R-:W-:-:S05]  /*00b0*/  FADD R9, R2, R5 ;  /* 0x0000000502097221 */ /* 0x004fca0000000000 */
[----:B------:R-:W-:Y:S01]  /*00c0*/  STG.E desc[UR4][R6.64], R9 ;  /* 0x0000000906007986 */ /* 0x000fe2000c101904 */
[----:B------:R-:W-:Y:S05]  /*00d0*/  EXIT ;  /* 0x000000000000794d */ /* 0x000fea0003800000 */
.L_x_7:
        /* <DEDUP_REMOVED lines=10> */
.L_x_10:


//--------------------- .text._Z6kernelv          --------------------------
	.section	.text._Z6kernelv,"ax",@progbits
	.align	128
        .global         _Z6kernelv
        .type           _Z6kernelv,@function
        .size           _Z6kernelv,(.L_x_11 - _Z6kernelv)
        .other          _Z6kernelv,@"STO_CUDA_ENTRY STV_DEFAULT"
_Z6kernelv:
.text._Z6kernelv:
[----:B------:R-:W-:Y:S01]  /*0000*/  LDC R1, c[0x0][0x37c] ;  /* 0x0000df00ff017b82 */ /* 0x000fe20000000800 */
[----:B------:R-:W-:Y:S05]  /*0010*/  EXIT ;  /* 0x000000000000794d */ /* 0x000fea0003800000 */
.L_x_8:
        /* <DEDUP_REMOVED lines=14> */
.L_x_11:


//--------------------- .nv.shared.reserved.0     --------------------------
	.section	.nv.shared.reserved.0,"aw",@nobits
	.weak		__nv_reservedSMEM_offset_0_alias
	.size		__nv_reservedSMEM_offset_0_alias, 0, 64
	.other		__nv_reservedSMEM_offset_0_alias,@"STO_CUDA_RESERVED_SHARED STV_DEFAULT"
__nv_reservedSMEM_offset_0_alias:
	.zero		0
	.zero		64


//--------------------- .nv.constant0._Z14simpleMultiplyPfS_S_ii --------------------------
	.section	.nv.constant0._Z14simpleMultiplyPfS_S_ii,"a",@progbits
	.sectionflags	@""
	.align	4
.nv.constant0._Z14simpleMultiplyPfS_S_ii:
	.zero		928


//--------------------- .nv.constant0._Z6VecAddPfS_S_ --------------------------
	.section	.nv.constant0._Z6VecAddPfS_S_,"a",@progbits
	.sectionflags	@""
	.align	4
.nv.constant0._Z6VecAddPfS_S_:
	.zero		920


//--------------------- .nv.constant0._Z6kernelv  --------------------------
	.section	.nv.constant0._Z6kernelv,"a",@progbits
	.sectionflags	@""
	.align	4
.nv.constant0._Z6kernelv:
	.zero		896


//--------------------- SYMBOLS --------------------------

	.type		.nv.reservedSmem.offset0,@object
	.size		.nv.reservedSmem.offset0,0x4
